	.headerflags	@"EF_CUDA_TEXMODE_UNIFIED EF_CUDA_64BIT_ADDRESS EF_CUDA_ACCELERATORS EF_CUDA_SM90 EF_CUDA_VIRTUAL_SM(EF_CUDA_SM90)"
	.elftype	@"ET_EXEC"


//--------------------- .nv.info                  --------------------------
	.section	.nv.info,"",@"SHT_CUDA_INFO"
	.align	4


	//----- nvinfo : EIATTR_REGCOUNT
	.align		4
        /*0000*/ 	.byte	0x04, 0x2f
        /*0002*/ 	.short	(.L_1 - .L_0)
	.align		4
.L_0:
        /*0004*/ 	.word	index@(triton_poi_fused_cat_20)
        /*0008*/ 	.word	0x00000020


	//----- nvinfo : EIATTR_MIN_STACK_SIZE
	.align		4
.L_1:
        /*000c*/ 	.byte	0x04, 0x12
        /*000e*/ 	.short	(.L_3 - .L_2)
	.align		4
.L_2:
        /*0010*/ 	.word	index@(triton_poi_fused_cat_20)
        /*0014*/ 	.word	0x00000000


	//----- nvinfo : EIATTR_FRAME_SIZE
	.align		4
.L_3:
        /*0018*/ 	.byte	0x04, 0x11
        /*001a*/ 	.short	(.L_5 - .L_4)
	.align		4
.L_4:
        /*001c*/ 	.word	index@(triton_poi_fused_cat_20)
        /*0020*/ 	.word	0x00000000


	//----- nvinfo : EIATTR_MIN_STACK_SIZE
	.align		4
.L_5:
        /*0024*/ 	.byte	0x04, 0x12
        /*0026*/ 	.short	(.L_7 - .L_6)
	.align		4
.L_6:
        /*0028*/ 	.word	index@(triton_poi_fused_cat_20)
        /*002c*/ 	.word	0x00000000
.L_7:


//--------------------- .nv.info.triton_poi_fused_cat_20 --------------------------
	.section	.nv.info.triton_poi_fused_cat_20,"",@"SHT_CUDA_INFO"
	.sectionflags	@""
	.align	4


	//----- nvinfo : EIATTR_CUDA_API_VERSION
	.align		4
        /*0000*/ 	.byte	0x04, 0x37
        /*0002*/ 	.short	(.L_9 - .L_8)
.L_8:
        /*0004*/ 	.word	0x0000007c


	//----- nvinfo : EIATTR_KPARAM_INFO
	.align		4
.L_9:
        /*0008*/ 	.byte	0x04, 0x17
        /*000a*/ 	.short	(.L_11 - .L_10)
.L_10:
        /*000c*/ 	.word	0x00000000
        /*0010*/ 	.short	0x0005
        /*0012*/ 	.short	0x0028
        /*0014*/ 	.byte	0x00, 0xf0, 0x11, 0x00


	//----- nvinfo : EIATTR_KPARAM_INFO
	.align		4
.L_11:
        /*0018*/ 	.byte	0x04, 0x17
        /*001a*/ 	.short	(.L_13 - .L_12)
.L_12:
        /*001c*/ 	.word	0x00000000
        /*0020*/ 	.short	0x0004
        /*0022*/ 	.short	0x0020
        /*0024*/ 	.byte	0x00, 0xf4, 0x21, 0x00


	//----- nvinfo : EIATTR_KPARAM_INFO
	.align		4
.L_13:
        /*0028*/ 	.byte	0x04, 0x17
        /*002a*/ 	.short	(.L_15 - .L_14)
.L_14:
        /*002c*/ 	.word	0x00000000
        /*0030*/ 	.short	0x0003
        /*0032*/ 	.short	0x0018
        /*0034*/ 	.byte	0x00, 0xf4, 0x21, 0x00


	//----- nvinfo : EIATTR_KPARAM_INFO
	.align		4
.L_15:
        /*0038*/ 	.byte	0x04, 0x17
        /*003a*/ 	.short	(.L_17 - .L_16)
.L_16:
        /*003c*/ 	.word	0x00000000
        /*0040*/ 	.short	0x0002
        /*0042*/ 	.short	0x0010
        /*0044*/ 	.byte	0x00, 0xf4, 0x21, 0x00


	//----- nvinfo : EIATTR_KPARAM_INFO
	.align		4
.L_17:
        /*0048*/ 	.byte	0x04, 0x17
        /*004a*/ 	.short	(.L_19 - .L_18)
.L_18:
        /*004c*/ 	.word	0x00000000
        /*0050*/ 	.short	0x0001
        /*0052*/ 	.short	0x0008
        /*0054*/ 	.byte	0x00, 0xf4, 0x21, 0x00


	//----- nvinfo : EIATTR_KPARAM_INFO
	.align		4
.L_19:
        /*0058*/ 	.byte	0x04, 0x17
        /*005a*/ 	.short	(.L_21 - .L_20)
.L_20:
        /*005c*/ 	.word	0x00000000
        /*0060*/ 	.short	0x0000
        /*0062*/ 	.short	0x0000
        /*0064*/ 	.byte	0x00, 0xf4, 0x21, 0x00


	//----- nvinfo : EIATTR_SPARSE_MMA_MASK
	.align		4
.L_21:
        /*0068*/ 	.byte	0x03, 0x50
        /*006a*/ 	.short	0x0000


	//----- nvinfo : EIATTR_MAXREG_COUNT
	.align		4
        /*006c*/ 	.byte	0x03, 0x1b
        /*006e*/ 	.short	0x00ff


	//----- nvinfo : EIATTR_EXIT_INSTR_OFFSETS
	.align		4
        /*0070*/ 	.byte	0x04, 0x1c
        /*0072*/ 	.short	(.L_23 - .L_22)


	//   ....[0]....
.L_22:
        /*0074*/ 	.word	0x00001250


	//----- nvinfo : EIATTR_REQNTID
	.align		4
.L_23:
        /*0078*/ 	.byte	0x04, 0x10
        /*007a*/ 	.short	(.L_25 - .L_24)
.L_24:
        /*007c*/ 	.word	0x00000080
        /*0080*/ 	.word	0x00000001
        /*0084*/ 	.word	0x00000001


	//----- nvinfo : EIATTR_CBANK_PARAM_SIZE
	.align		4
.L_25:
        /*0088*/ 	.byte	0x03, 0x19
        /*008a*/ 	.short	0x002c


	//----- nvinfo : EIATTR_PARAM_CBANK
	.align		4
        /*008c*/ 	.byte	0x04, 0x0a
        /*008e*/ 	.short	(.L_27 - .L_26)
	.align		4
.L_26:
        /*0090*/ 	.word	index@(.nv.constant0.triton_poi_fused_cat_20)
        /*0094*/ 	.short	0x0210
        /*0096*/ 	.short	0x002c


	//----- nvinfo : EIATTR_SW_WAR
	.align		4
.L_27:
        /*0098*/ 	.byte	0x04, 0x36
        /*009a*/ 	.short	(.L_29 - .L_28)
.L_28:
        /*009c*/ 	.word	0x00000008
.L_29:


//--------------------- .nv.callgraph             --------------------------
	.section	.nv.callgraph,"",@"SHT_CUDA_CALLGRAPH"
	.align	4
	.sectionentsize	8
	.align		4
        /*0000*/ 	.word	0x00000000
	.align		4
        /*0004*/ 	.word	0xffffffff
	.align		4
        /*0008*/ 	.word	0x00000000
	.align		4
        /*000c*/ 	.word	0xfffffffe
	.align		4
        /*0010*/ 	.word	0x00000000
	.align		4
        /*0014*/ 	.word	0xfffffffd
	.align		4
        /*0018*/ 	.word	0x00000000
	.align		4
        /*001c*/ 	.word	0xfffffffc


//--------------------- .text.triton_poi_fused_cat_20 --------------------------
	.section	.text.triton_poi_fused_cat_20,"ax",@progbits
	.align	128
        .global         triton_poi_fused_cat_20
        .type           triton_poi_fused_cat_20,@function
        .size           triton_poi_fused_cat_20,(.L_x_1 - triton_poi_fused_cat_20)
        .other          triton_poi_fused_cat_20,@"STO_CUDA_ENTRY STV_DEFAULT"
triton_poi_fused_cat_20:
.text.triton_poi_fused_cat_20:
[----:B------:R-:W-:Y:S01]  /*0000*/  LDC R1, c[0x0][0x28] ;  /* 0x00000a00ff017b82 */ /* 0x000fe20000000800 */
[----:B------:R-:W1:Y:S07]  /*0010*/  S2R R0, SR_TID.X ;  /* 0x0000000000007919 */ /* 0x000e6e0000002100 */
[----:B------:R-:W2:Y:S01]  /*0020*/  LDC.64 R18, c[0x0][0x210] ;  /* 0x00008400ff127b82 */ /* 0x000ea20000000a00 */
[----:B------:R-:W-:Y:S01]  /*0030*/  ULDC.64 UR4, c[0x0][0x208] ;  /* 0x0000820000047ab9 */ /* 0x000fe20000000a00 */
[----:B------:R-:W3:Y:S01]  /*0040*/  S2R R4, SR_CTAID.X ;  /* 0x0000000000047919 */ /* 0x000ee20000002500 */
[----:B------:R-:W-:-:S02]  /*0050*/  CS2R R10, SRZ ;  /* 0x00000000000a7805 */ /* 0x000fc4000001ff00 */
[----:B------:R-:W-:Y:S02]  /*0060*/  CS2R R12, SRZ ;  /* 0x00000000000c7805 */ /* 0x000fe4000001ff00 */
[----:B------:R-:W-:Y:S01]  /*0070*/  CS2R R14, SRZ ;  /* 0x00000000000e7805 */ /* 0x000fe2000001ff00 */
[----:B------:R-:W-:Y:S01]  /*0080*/  ULDC.64 UR6, c[0x0][0x218] ;  /* 0x0000860000067ab9 */ /* 0x000fe20000000a00 */
[----:B-1----:R-:W-:-:S05]  /*0090*/  IMAD.SHL.U32 R0, R0, 0x4, RZ ;  /* 0x0000000400007824 */ /* 0x002fca00078e00ff */
[----:B------:R-:W-:-:S05]  /*00a0*/  LOP3.LUT R3, R0, 0x1fc, RZ, 0xc0, !PT ;  /* 0x000001fc00037812 */ /* 0x000fca00078ec0ff */
[----:B---3--:R-:W-:-:S05]  /*00b0*/  IMAD R0, R4, 0x400, R3 ;  /* 0x0000040004007824 */ /* 0x008fca00078e0203 */
[----:B------:R-:W-:-:S04]  /*00c0*/  SHF.R.S32.HI R3, RZ, 0x1f, R0 ;  /* 0x0000001fff037819 */ /* 0x000fc80000011400 */
[CC--:B------:R-:W-:Y:S02]  /*00d0*/  LEA.HI R2, R3.reuse, R0.reuse, RZ, 0xc ;  /* 0x0000000003027211 */ /* 0x0c0fe400078f60ff */
[----:B------:R-:W-:Y:S02]  /*00e0*/  LEA.HI R8, R3, R0, RZ, 0x6 ;  /* 0x0000000003087211 */ /* 0x000fe400078f30ff */
[----:B------:R-:W-:Y:S02]  /*00f0*/  SHF.R.S32.HI R2, RZ, 0xc, R2 ;  /* 0x0000000cff027819 */ /* 0x000fe40000011402 */
[----:B------:R-:W-:-:S03]  /*0100*/  SHF.R.S32.HI R3, RZ, 0x6, R8 ;  /* 0x00000006ff037819 */ /* 0x000fc60000011408 */
[----:B------:R-:W-:-:S05]  /*0110*/  IMAD.HI R5, R2, 0x2aaaaaab, RZ ;  /* 0x2aaaaaab02057827 */ /* 0x000fca00078e02ff */
[----:B------:R-:W-:-:S04]  /*0120*/  SHF.R.U32.HI R6, RZ, 0x1f, R5 ;  /* 0x0000001fff067819 */ /* 0x000fc80000011605 */
[----:B------:R-:W-:Y:S02]  /*0130*/  LEA.HI R5, R5, R6, RZ, 0x1c ;  /* 0x0000000605057211 */ /* 0x000fe400078fe0ff */
[----:B------:R-:W-:-:S03]  /*0140*/  LEA.HI R6, R3, R3, RZ, 0x6 ;  /* 0x0000000303067211 */ /* 0x000fc600078f30ff */
[----:B------:R-:W-:Y:S01]  /*0150*/  IMAD R20, R5, -0x60, R2 ;  /* 0xffffffa005147824 */ /* 0x000fe200078e0202 */
[----:B------:R-:W-:Y:S02]  /*0160*/  LOP3.LUT R6, R6, 0xffffffc0, RZ, 0xc0, !PT ;  /* 0xffffffc006067812 */ /* 0x000fe400078ec0ff */
[----:B------:R-:W-:Y:S02]  /*0170*/  LOP3.LUT R5, R8, 0xffffffc0, RZ, 0xc0, !PT ;  /* 0xffffffc008057812 */ /* 0x000fe400078ec0ff */
[----:B------:R-:W-:Y:S01]  /*0180*/  ISETP.GE.AND P2, PT, R20, 0x40, PT ;  /* 0x000000401400780c */ /* 0x000fe20003f46270 */
[----:B------:R-:W-:Y:S01]  /*0190*/  IMAD.IADD R7, R3, 0x1, -R6 ;  /* 0x0000000103077824 */ /* 0x000fe200078e0a06 */
[----:B------:R-:W-:-:S03]  /*01a0*/  CS2R R2, SRZ ;  /* 0x0000000000027805 */ /* 0x000fc6000001ff00 */
[----:B--2---:R-:W-:Y:S01]  /*01b0*/  IMAD.WIDE R6, R7, 0x8, R18 ;  /* 0x0000000807067825 */ /* 0x004fe200078e0212 */
[----:B------:R-:W-:-:S03]  /*01c0*/  CS2R R8, SRZ ;  /* 0x0000000000087805 */ /* 0x000fc6000001ff00 */
[----:B------:R-:W-:-:S04]  /*01d0*/  IMAD.IADD R5, R0, 0x1, -R5 ;  /* 0x0000000100057824 */ /* 0x000fc800078e0a05 */
[----:B------:R1:W2:Y:S01]  /*01e0*/  @!P2 LDG.E.EL.64 R2, desc[UR4][R6.64] ;  /* 0x000000040602a981 */ /* 0x0002a2000c2e1b00 */
[----:B------:R-:W-:-:S05]  /*01f0*/  IMAD.WIDE R22, R5, 0x8, R18 ;  /* 0x0000000805167825 */ /* 0x000fca00078e0212 */
[----:B------:R-:W3:Y:S01]  /*0200*/  @!P2 LDG.E.EL.128 R8, desc[UR4][R22.64] ;  /* 0x000000041608a981 */ /* 0x000ee2000c2e1d00 */
[----:B------:R-:W-:Y:S01]  /*0210*/  SHF.R.S32.HI R17, RZ, 0x15, R4 ;  /* 0x00000015ff117819 */ /* 0x000fe20000011404 */
[----:B------:R-:W-:-:S03]  /*0220*/  VIADD R4, R0, 0x2 ;  /* 0x0000000200047836 */ /* 0x000fc60000000000 */
[----:B------:R-:W-:-:S04]  /*0230*/  SGXT R17, R17, 0x1 ;  /* 0x000000011111781a */ /* 0x000fc80000000200 */
[----:B------:R-:W-:-:S04]  /*0240*/  LEA.HI R5, R17, R4, RZ, 0x6 ;  /* 0x0000000411057211 */ /* 0x000fc800078f30ff */
[----:B------:R-:W-:-:S05]  /*0250*/  LOP3.LUT R5, R5, 0xffffffc0, RZ, 0xc0, !PT ;  /* 0xffffffc005057812 */ /* 0x000fca00078ec0ff */
[----:B------:R-:W-:-:S04]  /*0260*/  IMAD.IADD R5, R4, 0x1, -R5 ;  /* 0x0000000104057824 */ /* 0x000fc800078e0a05 */
[----:B-1----:R-:W-:-:S05]  /*0270*/  IMAD.WIDE R6, R5, 0x8, R18 ;  /* 0x0000000805067825 */ /* 0x002fca00078e0212 */
[----:B------:R-:W4:Y:S01]  /*0280*/  @!P2 LDG.E.EL.128 R12, desc[UR4][R6.64] ;  /* 0x00000004060ca981 */ /* 0x000f22000c2e1d00 */
[----:B------:R-:W-:-:S05]  /*0290*/  VIADD R16, R0, 0x200 ;  /* 0x0000020000107836 */ /* 0x000fca0000000000 */
[----:B------:R-:W-:Y:S02]  /*02a0*/  SHF.R.S32.HI R5, RZ, 0x1f, R16 ;  /* 0x0000001fff057819 */ /* 0x000fe40000011410 */
[-C--:B------:R-:W-:Y:S02]  /*02b0*/  LEA.HI R17, R17, R16.reuse, RZ, 0x6 ;  /* 0x0000001011117211 */ /* 0x080fe400078f30ff */
[----:B------:R-:W-:Y:S02]  /*02c0*/  LEA.HI R4, R5, R16, RZ, 0xc ;  /* 0x0000001005047211 */ /* 0x000fe400078f60ff */
[----:B------:R-:W-:Y:S02]  /*02d0*/  SHF.R.S32.HI R17, RZ, 0x6, R17 ;  /* 0x00000006ff117819 */ /* 0x000fe40000011411 */
[----:B------:R-:W-:-:S05]  /*02e0*/  SHF.R.S32.HI R4, RZ, 0xc, R4 ;  /* 0x0000000cff047819 */ /* 0x000fca0000011404 */
[----:B------:R-:W-:-:S05]  /*02f0*/  IMAD.HI R21, R4, 0x2aaaaaab, RZ ;  /* 0x2aaaaaab04157827 */ /* 0x000fca00078e02ff */
[----:B------:R-:W-:-:S04]  /*0300*/  SHF.R.U32.HI R24, RZ, 0x1f, R21 ;  /* 0x0000001fff187819 */ /* 0x000fc80000011615 */
[----:B------:R-:W-:-:S05]  /*0310*/  LEA.HI R21, R21, R24, RZ, 0x1c ;  /* 0x0000001815157211 */ /* 0x000fca00078fe0ff */
[----:B------:R-:W-:-:S05]  /*0320*/  IMAD R4, R21, -0x60, R4 ;  /* 0xffffffa015047824 */ /* 0x000fca00078e0204 */
[----:B------:R-:W-:Y:S02]  /*0330*/  ISETP.GE.AND P1, PT, R4, 0x40, PT ;  /* 0x000000400400780c */ /* 0x000fe40003f26270 */
[----:B--2---:R-:W-:Y:S02]  /*0340*/  SEL R5, R3, RZ, !P2 ;  /* 0x000000ff03057207 */ /* 0x004fe40005000000 */
[----:B------:R-:W-:Y:S02]  /*0350*/  LEA.HI R3, R17, R17, RZ, 0x6 ;  /* 0x0000001111037211 */ /* 0x000fe400078f30ff */
[----:B------:R-:W-:Y:S02]  /*0360*/  SHF.R.U32.HI R25, RZ, 0x1a, R5 ;  /* 0x0000001aff197819 */ /* 0x000fe40000011605 */
[----:B------:R-:W-:Y:S02]  /*0370*/  SEL R26, R2, RZ, !P2 ;  /* 0x000000ff021a7207 */ /* 0x000fe40005000000 */
[----:B------:R-:W-:-:S02]  /*0380*/  LOP3.LUT R25, R25, 0x20, RZ, 0xc0, !PT ;  /* 0x0000002019197812 */ /* 0x000fc400078ec0ff */
[----:B------:R-:W-:Y:S02]  /*0390*/  LOP3.LUT R24, R3, 0xffffffc0, RZ, 0xc0, !PT ;  /* 0xffffffc003187812 */ /* 0x000fe400078ec0ff */
[----:B---3--:R-:W-:Y:S02]  /*03a0*/  SEL R2, R9, RZ, !P2 ;  /* 0x000000ff09027207 */ /* 0x008fe40005000000 */
[----:B------:R-:W-:Y:S01]  /*03b0*/  IADD3 R25, P0, R25, R26, RZ ;  /* 0x0000001a19197210 */ /* 0x000fe20007f1e0ff */
[----:B------:R-:W-:Y:S01]  /*03c0*/  IMAD.IADD R3, R17, 0x1, -R24 ;  /* 0x0000000111037824 */ /* 0x000fe200078e0a18 */
[----:B------:R-:W-:Y:S01]  /*03d0*/  SEL R17, R8, RZ, !P2 ;  /* 0x000000ff08117207 */ /* 0x000fe20005000000 */
[----:B------:R-:W-:Y:S01]  /*03e0*/  IMAD.HI R26, R0, 0x2aaaaaab, RZ ;  /* 0x2aaaaaab001a7827 */ /* 0x000fe200078e02ff */
[----:B------:R-:W-:Y:S02]  /*03f0*/  SHF.R.U32.HI R8, RZ, 0x18, R2 ;  /* 0x00000018ff087819 */ /* 0x000fe40000011602 */
[----:B------:R-:W-:Y:S01]  /*0400*/  SEL R10, R10, RZ, !P2 ;  /* 0x000000ff0a0a7207 */ /* 0x000fe20005000000 */
[----:B------:R-:W-:Y:S01]  /*0410*/  IMAD.X R24, RZ, RZ, R5, P0 ;  /* 0x000000ffff187224 */ /* 0x000fe200000e0605 */
[----:B------:R-:W-:Y:S01]  /*0420*/  LEA R9, P0, R17, UR6, 0x2 ;  /* 0x0000000611097c11 */ /* 0x000fe2000f8010ff */
[----:B------:R-:W-:Y:S01]  /*0430*/  IMAD.SHL.U32 R21, R25, 0x80, RZ ;  /* 0x0000008019157824 */ /* 0x000fe200078e00ff */
[----:B------:R-:W-:-:S02]  /*0440*/  LOP3.LUT R8, R8, 0x80, RZ, 0xc0, !PT ;  /* 0x0000008008087812 */ /* 0x000fc400078ec0ff */
[----:B------:R-:W-:Y:S02]  /*0450*/  SHF.L.U64.HI R5, R25, 0x7, R24 ;  /* 0x0000000719057819 */ /* 0x000fe40000010218 */
[----:B------:R-:W-:Y:S01]  /*0460*/  LEA.HI.X R24, R17, UR7, R2, 0x2, P0 ;  /* 0x0000000711187c11 */ /* 0x000fe200080f1402 */
[----:B------:R-:W-:Y:S01]  /*0470*/  IMAD.SHL.U32 R17, R20, 0x400, RZ ;  /* 0x0000040014117824 */ /* 0x000fe200078e00ff */
[----:B------:R-:W-:Y:S01]  /*0480*/  IADD3 R2, P0, P3, R21, R9, R8 ;  /* 0x0000000915027210 */ /* 0x000fe20007b1e008 */
[----:B------:R-:W-:Y:S01]  /*0490*/  IMAD.WIDE R8, R3, 0x8, R18 ;  /* 0x0000000803087825 */ /* 0x000fe200078e0212 */
[----:B------:R-:W-:Y:S02]  /*04a0*/  SHF.R.U32.HI R25, RZ, 0x1f, R26 ;  /* 0x0000001fff197819 */ /* 0x000fe4000001161a */
[----:B------:R-:W-:Y:S02]  /*04b0*/  CS2R R18, SRZ ;  /* 0x0000000000127805 */ /* 0x000fe4000001ff00 */
[----:B------:R-:W-:-:S02]  /*04c0*/  IADD3.X R3, R5, R24, RZ, P0, P3 ;  /* 0x0000001805037210 */ /* 0x000fc400007e64ff */
[----:B------:R-:W-:Y:S02]  /*04d0*/  LEA.HI.SX32 R26, R26, R25, 0x10 ;  /* 0x000000191a1a7211 */ /* 0x000fe400078f82ff */
[----:B------:R-:W-:Y:S01]  /*04e0*/  SEL R11, R11, RZ, !P2 ;  /* 0x000000ff0b0b7207 */ /* 0x000fe20005000000 */
[----:B------:R-:W-:Y:S01]  /*04f0*/  IMAD.WIDE R2, R17, 0x4, R2 ;  /* 0x0000000411027825 */ /* 0x000fe200078e0202 */
[----:B------:R1:W2:Y:S01]  /*0500*/  @!P1 LDG.E.EL.64 R18, desc[UR4][R8.64] ;  /* 0x0000000408129981 */ /* 0x0002a2000c2e1b00 */
[----:B------:R-:W-:Y:S02]  /*0510*/  LEA R25, P0, R10, UR6, 0x2 ;  /* 0x000000060a197c11 */ /* 0x000fe4000f8010ff */
[----:B------:R-:W-:Y:S01]  /*0520*/  IMAD.U32 R26, R26, 0x10000, RZ ;  /* 0x000100001a1a7824 */ /* 0x000fe200078e00ff */
[----:B------:R-:W-:-:S03]  /*0530*/  SHF.R.U32.HI R24, RZ, 0x18, R11 ;  /* 0x00000018ff187819 */ /* 0x000fc6000001160b */
[----:B------:R-:W-:Y:S01]  /*0540*/  IMAD.WIDE R28, R26, 0x4, R2 ;  /* 0x000000041a1c7825 */ /* 0x000fe200078e0202 */
[----:B------:R-:W-:Y:S02]  /*0550*/  LOP3.LUT R24, R24, 0x80, RZ, 0xc0, !PT ;  /* 0x0000008018187812 */ /* 0x000fe400078ec0ff */
[----:B------:R-:W-:Y:S02]  /*0560*/  LEA.HI.X R2, R10, UR7, R11, 0x2, P0 ;  /* 0x000000070a027c11 */ /* 0x000fe400080f140b */
[----:B-1----:R-:W-:Y:S02]  /*0570*/  CS2R R8, SRZ ;  /* 0x0000000000087805 */ /* 0x002fe4000001ff00 */
[----:B------:R-:W-:Y:S02]  /*0580*/  CS2R R10, SRZ ;  /* 0x00000000000a7805 */ /* 0x000fe4000001ff00 */
[----:B------:R-:W-:Y:S01]  /*0590*/  IADD3 R24, P0, P3, R21, R25, R24 ;  /* 0x0000001915187210 */ /* 0x000fe20007b1e018 */
[----:B------:R-:W-:-:S03]  /*05a0*/  IMAD.MOV.U32 R3, RZ, RZ, RZ ;  /* 0x000000ffff037224 */ /* 0x000fc600078e00ff */
[----:B------:R-:W-:Y:S01]  /*05b0*/  IADD3.X R25, R5, R2, RZ, P0, P3 ;  /* 0x0000000205197210 */ /* 0x000fe200007e64ff */
[----:B------:R4:W3:Y:S02]  /*05c0*/  @!P1 LDG.E.EL.128 R8, desc[UR4][R22.64] ;  /* 0x0000000416089981 */ /* 0x0008e4000c2e1d00 */
[----:B------:R-:W-:Y:S02]  /*05d0*/  IMAD.WIDE R24, R17, 0x4, R24 ;  /* 0x0000000411187825 */ /* 0x000fe400078e0218 */
[----:B------:R1:W5:Y:S01]  /*05e0*/  @!P2 LDG.E.EL R3, desc[UR4][R28.64] ;  /* 0x000000041c03a981 */ /* 0x000362000c2e1900 */
[----:B----4-:R-:W-:Y:S01]  /*05f0*/  SEL R23, R13, RZ, !P2 ;  /* 0x000000ff0d177207 */ /* 0x010fe20005000000 */
[----:B------:R-:W-:Y:S01]  /*0600*/  IMAD.MOV.U32 R2, RZ, RZ, RZ ;  /* 0x000000ffff027224 */ /* 0x000fe200078e00ff */
[----:B-1----:R-:W-:Y:S02]  /*0610*/  SEL R28, R12, RZ, !P2 ;  /* 0x000000ff0c1c7207 */ /* 0x002fe40005000000 */
[----:B------:R-:W-:-:S02]  /*0620*/  SHF.R.U32.HI R12, RZ, 0x18, R23 ;  /* 0x00000018ff0c7819 */ /* 0x000fc40000011617 */
[----:B------:R-:W-:Y:S01]  /*0630*/  SEL R29, R15, RZ, !P2 ;  /* 0x000000ff0f1d7207 */ /* 0x000fe20005000000 */
[----:B------:R-:W-:Y:S01]  /*0640*/  IMAD.WIDE R24, R26, 0x4, R24 ;  /* 0x000000041a187825 */ /* 0x000fe200078e0218 */
[----:B------:R-:W-:Y:S02]  /*0650*/  LEA R13, P0, R28, UR6, 0x2 ;  /* 0x000000061c0d7c11 */ /* 0x000fe4000f8010ff */
[----:B------:R-:W-:Y:S02]  /*0660*/  LOP3.LUT R22, R12, 0x80, RZ, 0xc0, !PT ;  /* 0x000000800c167812 */ /* 0x000fe400078ec0ff */
[----:B------:R-:W-:Y:S01]  /*0670*/  SHF.R.U32.HI R12, RZ, 0x18, R29 ;  /* 0x00000018ff0c7819 */ /* 0x000fe2000001161d */
[----:B------:R1:W4:Y:S01]  /*0680*/  @!P2 LDG.E.EL R2, desc[UR4][R24.64] ;  /* 0x000000041802a981 */ /* 0x000322000c2e1900 */
[----:B------:R-:W-:Y:S02]  /*0690*/  LEA.HI.X R28, R28, UR7, R23, 0x2, P0 ;  /* 0x000000071c1c7c11 */ /* 0x000fe400080f1417 */
[----:B------:R-:W-:-:S02]  /*06a0*/  SEL R27, R14, RZ, !P2 ;  /* 0x000000ff0e1b7207 */ /* 0x000fc40005000000 */
[----:B------:R-:W-:Y:S02]  /*06b0*/  CS2R R14, SRZ ;  /* 0x00000000000e7805 */ /* 0x000fe4000001ff00 */
[----:B------:R-:W-:Y:S02]  /*06c0*/  IADD3 R22, P0, P3, R21, R13, R22 ;  /* 0x0000000d15167210 */ /* 0x000fe40007b1e016 */
[----:B-1----:R-:W-:Y:S02]  /*06d0*/  LOP3.LUT R24, R12, 0x80, RZ, 0xc0, !PT ;  /* 0x000000800c187812 */ /* 0x002fe400078ec0ff */
[----:B------:R-:W-:-:S06]  /*06e0*/  CS2R R12, SRZ ;  /* 0x00000000000c7805 */ /* 0x000fcc000001ff00 */
[----:B------:R1:W4:Y:S01]  /*06f0*/  @!P1 LDG.E.EL.128 R12, desc[UR4][R6.64] ;  /* 0x00000004060c9981 */ /* 0x000322000c2e1d00 */
[----:B------:R-:W-:-:S04]  /*0700*/  LEA R25, P4, R27, UR6, 0x2 ;  /* 0x000000061b197c11 */ /* 0x000fc8000f8810ff */
[----:B------:R-:W-:Y:S02]  /*0710*/  IADD3 R24, P5, P6, R21, R25, R24 ;  /* 0x0000001915187210 */ /* 0x000fe40007ebe018 */
[----:B------:R-:W-:Y:S02]  /*0720*/  LEA.HI.X R27, R27, UR7, R29, 0x2, P4 ;  /* 0x000000071b1b7c11 */ /* 0x000fe4000a0f141d */
[C---:B------:R-:W-:Y:S02]  /*0730*/  IADD3.X R23, R5.reuse, R28, RZ, P0, P3 ;  /* 0x0000001c05177210 */ /* 0x040fe400007e64ff */
[----:B------:R-:W-:Y:S01]  /*0740*/  IADD3.X R25, R5, R27, RZ, P5, P6 ;  /* 0x0000001b05197210 */ /* 0x000fe20002fec4ff */
[----:B------:R-:W-:-:S04]  /*0750*/  IMAD.WIDE R22, R17, 0x4, R22 ;  /* 0x0000000411167825 */ /* 0x000fc800078e0216 */
[----:B------:R-:W-:-:S04]  /*0760*/  IMAD.WIDE R24, R17, 0x4, R24 ;  /* 0x0000000411187825 */ /* 0x000fc800078e0218 */
[----:B------:R-:W-:Y:S01]  /*0770*/  IMAD.HI R28, R16, 0x2aaaaaab, RZ ;  /* 0x2aaaaaab101c7827 */ /* 0x000fe200078e02ff */
[----:B--2---:R-:W-:-:S04]  /*0780*/  SEL R19, R19, RZ, !P1 ;  /* 0x000000ff13137207 */ /* 0x004fc80004800000 */
[----:B------:R-:W-:Y:S02]  /*0790*/  SHF.R.U32.HI R5, RZ, 0x1a, R19 ;  /* 0x0000001aff057819 */ /* 0x000fe40000011613 */
[----:B------:R-:W-:Y:S02]  /*07a0*/  SEL R18, R18, RZ, !P1 ;  /* 0x000000ff12127207 */ /* 0x000fe40004800000 */
[----:B------:R-:W-:-:S04]  /*07b0*/  LOP3.LUT R5, R5, 0x20, RZ, 0xc0, !PT ;  /* 0x0000002005057812 */ /* 0x000fc800078ec0ff */
[----:B-1----:R-:W-:Y:S02]  /*07c0*/  IADD3 R6, P0, R5, R18, RZ ;  /* 0x0000001205067210 */ /* 0x002fe40007f1e0ff */
[----:B---3--:R-:W-:Y:S02]  /*07d0*/  SEL R17, R8, RZ, !P1 ;  /* 0x000000ff08117207 */ /* 0x008fe40004800000 */
[----:B------:R-:W-:Y:S01]  /*07e0*/  SEL R18, R9, RZ, !P1 ;  /* 0x000000ff09127207 */ /* 0x000fe20004800000 */
[----:B------:R-:W-:Y:S01]  /*07f0*/  IMAD.X R19, RZ, RZ, R19, P0 ;  /* 0x000000ffff137224 */ /* 0x000fe200000e0613 */
[C---:B------:R-:W-:Y:S01]  /*0800*/  LEA R5, P3, R17.reuse, UR6, 0x2 ;  /* 0x0000000611057c11 */ /* 0x040fe2000f8610ff */
[C---:B------:R-:W-:Y:S01]  /*0810*/  IMAD.WIDE R8, R26.reuse, 0x4, R22 ;  /* 0x000000041a087825 */ /* 0x040fe200078e0216 */
[--C-:B------:R-:W-:Y:S02]  /*0820*/  SHF.R.U32.HI R22, RZ, 0x18, R18.reuse ;  /* 0x00000018ff167819 */ /* 0x100fe40000011612 */
[----:B------:R-:W-:Y:S01]  /*0830*/  LEA.HI.X R7, R17, UR7, R18, 0x2, P3 ;  /* 0x0000000711077c11 */ /* 0x000fe200098f1412 */
[----:B------:R-:W-:Y:S01]  /*0840*/  IMAD.WIDE R26, R26, 0x4, R24 ;  /* 0x000000041a1a7825 */ /* 0x000fe200078e0218 */
[----:B------:R-:W-:-:S02]  /*0850*/  SHF.L.U64.HI R18, R6, 0x7, R19 ;  /* 0x0000000706127819 */ /* 0x000fc40000010213 */
[----:B------:R-:W-:Y:S01]  /*0860*/  LOP3.LUT R22, R22, 0x80, RZ, 0xc0, !PT ;  /* 0x0000008016167812 */ /* 0x000fe200078ec0ff */
[----:B------:R-:W-:Y:S02]  /*0870*/  IMAD.SHL.U32 R24, R6, 0x80, RZ ;  /* 0x0000008006187824 */ /* 0x000fe400078e00ff */
[----:B------:R-:W-:Y:S01]  /*0880*/  IMAD.MOV.U32 R6, RZ, RZ, RZ ;  /* 0x000000ffff067224 */ /* 0x000fe200078e00ff */
[----:B------:R-:W-:Y:S02]  /*0890*/  SEL R11, R11, RZ, !P1 ;  /* 0x000000ff0b0b7207 */ /* 0x000fe40004800000 */
[----:B------:R-:W-:Y:S02]  /*08a0*/  IADD3 R22, P0, P3, R24, R5, R22 ;  /* 0x0000000518167210 */ /* 0x000fe40007b1e016 */
[----:B------:R-:W-:Y:S01]  /*08b0*/  SEL R25, R10, RZ, !P1 ;  /* 0x000000ff0a197207 */ /* 0x000fe20004800000 */
[----:B------:R1:W2:Y:S01]  /*08c0*/  @!P2 LDG.E.EL R6, desc[UR4][R8.64] ;  /* 0x000000040806a981 */ /* 0x0002a2000c2e1900 */
[----:B------:R-:W-:-:S02]  /*08d0*/  SHF.R.U32.HI R21, RZ, 0x18, R11 ;  /* 0x00000018ff157819 */ /* 0x000fc4000001160b */
[----:B------:R-:W-:Y:S02]  /*08e0*/  SHF.R.U32.HI R17, RZ, 0x1f, R28 ;  /* 0x0000001fff117819 */ /* 0x000fe4000001161c */
[----:B------:R-:W-:Y:S02]  /*08f0*/  IADD3.X R23, R18, R7, RZ, P0, P3 ;  /* 0x0000000712177210 */ /* 0x000fe400007e64ff */
[----:B------:R-:W-:Y:S01]  /*0900*/  LEA R10, P0, R25, UR6, 0x2 ;  /* 0x00000006190a7c11 */ /* 0x000fe2000f8010ff */
[----:B-1----:R-:W1:Y:S01]  /*0910*/  LDC.64 R8, c[0x0][0x220] ;  /* 0x00008800ff087b82 */ /* 0x002e620000000a00 */
[----:B------:R-:W-:Y:S01]  /*0920*/  LOP3.LUT R21, R21, 0x80, RZ, 0xc0, !PT ;  /* 0x0000008015157812 */ /* 0x000fe200078ec0ff */
[----:B------:R-:W-:Y:S01]  /*0930*/  IMAD.MOV.U32 R5, RZ, RZ, RZ ;  /* 0x000000ffff057224 */ /* 0x000fe200078e00ff */
[----:B------:R-:W-:Y:S01]  /*0940*/  LEA.HI.SX32 R28, R28, R17, 0x10 ;  /* 0x000000111c1c7211 */ /* 0x000fe200078f82ff */
[----:B------:R-:W-:Y:S01]  /*0950*/  IMAD.SHL.U32 R17, R4, 0x400, RZ ;  /* 0x0000040004117824 */ /* 0x000fe200078e00ff */
[----:B------:R-:W-:-:S02]  /*0960*/  LEA.HI.X R11, R25, UR7, R11, 0x2, P0 ;  /* 0x00000007190b7c11 */ /* 0x000fc400080f140b */
[----:B------:R-:W-:Y:S01]  /*0970*/  IADD3 R10, P3, P0, R24, R10, R21 ;  /* 0x0000000a180a7210 */ /* 0x000fe2000787e015 */
[----:B------:R-:W-:Y:S01]  /*0980*/  IMAD.WIDE R22, R17, 0x4, R22 ;  /* 0x0000000411167825 */ /* 0x000fe200078e0216 */
[----:B------:R3:W2:Y:S01]  /*0990*/  @!P2 LDG.E.EL R5, desc[UR4][R26.64] ;  /* 0x000000041a05a981 */ /* 0x0006a2000c2e1900 */
[----:B----4-:R-:W-:Y:S02]  /*09a0*/  SEL R21, R12, RZ, !P1 ;  /* 0x000000ff0c157207 */ /* 0x010fe40004800000 */
[----:B------:R-:W-:Y:S01]  /*09b0*/  SEL R12, R13, RZ, !P1 ;  /* 0x000000ff0d0c7207 */ /* 0x000fe20004800000 */
[----:B------:R-:W-:Y:S01]  /*09c0*/  IMAD.U32 R19, R28, 0x10000, RZ ;  /* 0x000100001c137824 */ /* 0x000fe200078e00ff */
[----:B------:R-:W-:Y:S01]  /*09d0*/  SEL R13, R15, RZ, !P1 ;  /* 0x000000ff0f0d7207 */ /* 0x000fe20004800000 */
[----:B------:R-:W-:Y:S01]  /*09e0*/  IMAD.MOV.U32 R7, RZ, RZ, RZ ;  /* 0x000000ffff077224 */ /* 0x000fe200078e00ff */
[----:B------:R-:W-:Y:S02]  /*09f0*/  LEA R15, P4, R21, UR6, 0x2 ;  /* 0x00000006150f7c11 */ /* 0x000fe4000f8810ff */
[----:B---3--:R-:W-:-:S02]  /*0a00*/  SEL R26, R14, RZ, !P1 ;  /* 0x000000ff0e1a7207 */ /* 0x008fc40004800000 */
[----:B------:R-:W-:Y:S01]  /*0a10*/  SHF.R.U32.HI R14, RZ, 0x18, R12 ;  /* 0x00000018ff0e7819 */ /* 0x000fe2000001160c */
[----:B------:R-:W-:Y:S01]  /*0a20*/  IMAD.WIDE R22, R19, 0x4, R22 ;  /* 0x0000000413167825 */ /* 0x000fe200078e0216 */
[----:B------:R-:W-:Y:S02]  /*0a30*/  SHF.R.U32.HI R25, RZ, 0x18, R13 ;  /* 0x00000018ff197819 */ /* 0x000fe4000001160d */
[----:B------:R-:W-:Y:S02]  /*0a40*/  LEA.HI.X R21, R21, UR7, R12, 0x2, P4 ;  /* 0x0000000715157c11 */ /* 0x000fe4000a0f140c */
[----:B------:R-:W-:Y:S01]  /*0a50*/  LOP3.LUT R14, R14, 0x80, RZ, 0xc0, !PT ;  /* 0x000000800e0e7812 */ /* 0x000fe200078ec0ff */
[----:B------:R3:W4:Y:S01]  /*0a60*/  @!P1 LDG.E.EL R7, desc[UR4][R22.64] ;  /* 0x0000000416079981 */ /* 0x000722000c2e1900 */
[----:B------:R-:W-:Y:S02]  /*0a70*/  LOP3.LUT R25, R25, 0x80, RZ, 0xc0, !PT ;  /* 0x0000008019197812 */ /* 0x000fe400078ec0ff */
[----:B------:R-:W-:-:S02]  /*0a80*/  LEA R12, P6, R26, UR6, 0x2 ;  /* 0x000000061a0c7c11 */ /* 0x000fc4000f8c10ff */
[----:B------:R-:W-:Y:S02]  /*0a90*/  IADD3.X R11, R18, R11, RZ, P3, P0 ;  /* 0x0000000b120b7210 */ /* 0x000fe40001fe04ff */
[C---:B---3--:R-:W-:Y:S02]  /*0aa0*/  IADD3 R22, P4, P5, R24.reuse, R15, R14 ;  /* 0x0000000f18167210 */ /* 0x048fe40007d9e00e */
[----:B------:R-:W-:Y:S01]  /*0ab0*/  IADD3 R24, P0, P3, R24, R12, R25 ;  /* 0x0000000c18187210 */ /* 0x000fe20007b1e019 */
[----:B------:R-:W-:Y:S02]  /*0ac0*/  IMAD.MOV.U32 R12, RZ, RZ, RZ ;  /* 0x000000ffff0c7224 */ /* 0x000fe400078e00ff */
[----:B-1----:R-:W-:-:S05]  /*0ad0*/  IMAD.WIDE R14, R20, 0x4, R8 ;  /* 0x00000004140e7825 */ /* 0x002fca00078e0208 */
[----:B------:R-:W3:Y:S01]  /*0ae0*/  @!P2 LDG.E.EL R12, desc[UR4][R14.64] ;  /* 0x000000040e0ca981 */ /* 0x000ee2000c2e1900 */
[----:B------:R-:W-:Y:S01]  /*0af0*/  LEA.HI.X R13, R26, UR7, R13, 0x2, P6 ;  /* 0x000000071a0d7c11 */ /* 0x000fe2000b0f140d */
[----:B------:R-:W-:Y:S01]  /*0b00*/  IMAD.WIDE R10, R17, 0x4, R10 ;  /* 0x00000004110a7825 */ /* 0x000fe200078e020a */
[C---:B------:R-:W-:Y:S02]  /*0b10*/  IADD3.X R23, R18.reuse, R21, RZ, P4, P5 ;  /* 0x0000001512177210 */ /* 0x040fe400027ea4ff */
[----:B------:R-:W-:Y:S02]  /*0b20*/  CS2R R26, SRZ ;  /* 0x00000000001a7805 */ /* 0x000fe4000001ff00 */
[----:B------:R-:W-:Y:S01]  /*0b30*/  IADD3.X R25, R18, R13, RZ, P0, P3 ;  /* 0x0000000d12197210 */ /* 0x000fe200007e64ff */
[----:B------:R-:W-:Y:S01]  /*0b40*/  IMAD.WIDE R8, R4, 0x4, R8 ;  /* 0x0000000404087825 */ /* 0x000fe200078e0208 */
[----:B------:R-:W-:-:S03]  /*0b50*/  ULDC.64 UR6, c[0x0][0x228] ;  /* 0x00008a0000067ab9 */ /* 0x000fc60000000a00 */
[C---:B------:R-:W-:Y:S01]  /*0b60*/  IMAD.WIDE R22, R17.reuse, 0x4, R22 ;  /* 0x0000000411167825 */ /* 0x040fe200078e0216 */
[----:B------:R-:W2:Y:S03]  /*0b70*/  @!P2 LDG.E.EL R26, desc[UR4][R14.64] ;  /* 0x000000040e1aa981 */ /* 0x000ea6000c2e1900 */
[----:B------:R-:W-:Y:S01]  /*0b80*/  IMAD.WIDE R24, R17, 0x4, R24 ;  /* 0x0000000411187825 */ /* 0x000fe200078e0218 */
[----:B------:R-:W4:Y:S03]  /*0b90*/  @!P2 LDG.E.EL R27, desc[UR4][R14.64] ;  /* 0x000000040e1ba981 */ /* 0x000f26000c2e1900 */
[----:B------:R-:W-:Y:S02]  /*0ba0*/  IMAD.MOV.U32 R17, RZ, RZ, RZ ;  /* 0x000000ffff117224 */ /* 0x000fe400078e00ff */
[----:B------:R-:W-:-:S04]  /*0bb0*/  IMAD.WIDE R10, R19, 0x4, R10 ;  /* 0x00000004130a7825 */ /* 0x000fc800078e020a */
[----:B------:R-:W-:Y:S01]  /*0bc0*/  IMAD.WIDE R22, R19, 0x4, R22 ;  /* 0x0000000413167825 */ /* 0x000fe200078e0216 */
[----:B------:R1:W4:Y:S03]  /*0bd0*/  @!P1 LDG.E.EL R17, desc[UR4][R10.64] ;  /* 0x000000040a119981 */ /* 0x000326000c2e1900 */
[----:B------:R-:W-:-:S04]  /*0be0*/  IMAD.HI R13, R0, 0x2aaaaaab, RZ ;  /* 0x2aaaaaab000d7827 */ /* 0x000fc800078e02ff */
[----:B01----:R-:W-:-:S04]  /*0bf0*/  IMAD.WIDE R10, R19, 0x4, R24 ;  /* 0x00000004130a7825 */ /* 0x003fc800078e0218 */
[----:B------:R-:W-:Y:S01]  /*0c00*/  IMAD.MOV.U32 R19, RZ, RZ, RZ ;  /* 0x000000ffff137224 */ /* 0x000fe200078e00ff */
[----:B------:R-:W-:-:S05]  /*0c10*/  CS2R R24, SRZ ;  /* 0x0000000000187805 */ /* 0x000fca000001ff00 */
[----:B------:R0:W4:Y:S01]  /*0c20*/  @!P1 LDG.E.EL R19, desc[UR4][R10.64] ;  /* 0x000000040a139981 */ /* 0x000122000c2e1900 */
[----:B------:R-:W-:Y:S02]  /*0c30*/  IMAD.MOV.U32 R18, RZ, RZ, RZ ;  /* 0x000000ffff127224 */ /* 0x000fe400078e00ff */
[----:B------:R-:W-:Y:S01]  /*0c40*/  IMAD.MOV.U32 R21, RZ, RZ, RZ ;  /* 0x000000ffff157224 */ /* 0x000fe200078e00ff */
[----:B------:R-:W4:Y:S04]  /*0c50*/  @!P2 LDG.E.EL R25, desc[UR4][R14.64] ;  /* 0x000000040e19a981 */ /* 0x000f28000c2e1900 */
[----:B------:R1:W4:Y:S01]  /*0c60*/  @!P1 LDG.E.EL R18, desc[UR4][R22.64] ;  /* 0x0000000416129981 */ /* 0x000322000c2e1900 */
[----:B0-----:R-:W-:Y:S02]  /*0c70*/  SHF.R.S32.HI R11, RZ, 0x1f, R0 ;  /* 0x0000001fff0b7819 */ /* 0x001fe40000011400 */
[----:B------:R-:W-:Y:S01]  /*0c80*/  SHF.R.U32.HI R10, RZ, 0x1f, R13 ;  /* 0x0000001fff0a7819 */ /* 0x000fe2000001160d */
[----:B------:R-:W4:Y:S01]  /*0c90*/  @!P1 LDG.E.EL R21, desc[UR4][R8.64] ;  /* 0x0000000408159981 */ /* 0x000f22000c2e1900 */
[----:B------:R-:W-:-:S02]  /*0ca0*/  LEA.HI R11, R11, R0, RZ, 0xc ;  /* 0x000000000b0b7211 */ /* 0x000fc400078f60ff */
[----:B------:R-:W-:Y:S01]  /*0cb0*/  LEA.HI.SX32 R10, R13, R10, 0x10 ;  /* 0x0000000a0d0a7211 */ /* 0x000fe200078f82ff */
[----:B------:R-:W4:Y:S01]  /*0cc0*/  @!P1 LDG.E.EL R24, desc[UR4][R8.64] ;  /* 0x0000000408189981 */ /* 0x000f22000c2e1900 */
[----:B------:R-:W-:Y:S02]  /*0cd0*/  LOP3.LUT R13, R11, 0xfffff000, RZ, 0xc0, !PT ;  /* 0xfffff0000b0d7812 */ /* 0x000fe400078ec0ff */
[----:B-1----:R-:W-:Y:S02]  /*0ce0*/  CS2R R22, SRZ ;  /* 0x0000000000167805 */ /* 0x002fe4000001ff00 */
[----:B------:R-:W-:Y:S01]  /*0cf0*/  SHF.R.S32.HI R15, RZ, 0x1f, R16 ;  /* 0x0000001fff0f7819 */ /* 0x000fe20000011410 */
[----:B------:R-:W-:Y:S02]  /*0d00*/  IMAD.SHL.U32 R11, R10, 0x20000, RZ ;  /* 0x000200000a0b7824 */ /* 0x000fe400078e00ff */
[----:B------:R-:W-:Y:S02]  /*0d10*/  IMAD.IADD R13, R0, 0x1, -R13 ;  /* 0x00000001000d7824 */ /* 0x000fe400078e0a0d */
[----:B------:R-:W-:Y:S01]  /*0d20*/  IMAD.SHL.U32 R10, R20, 0x1000, RZ ;  /* 0x00001000140a7824 */ /* 0x000fe200078e00ff */
[----:B------:R-:W-:Y:S01]  /*0d30*/  LEA.HI R15, R15, R16, RZ, 0xc ;  /* 0x000000100f0f7211 */ /* 0x000fe200078f60ff */
[----:B------:R-:W4:Y:S01]  /*0d40*/  @!P1 LDG.E.EL R22, desc[UR4][R8.64] ;  /* 0x0000000408169981 */ /* 0x000f22000c2e1900 */
[----:B------:R-:W-:-:S03]  /*0d50*/  SHF.R.S32.HI R14, RZ, 0x1f, R11 ;  /* 0x0000001fff0e7819 */ /* 0x000fc6000001140b */
[----:B------:R0:W4:Y:S01]  /*0d60*/  @!P1 LDG.E.EL R23, desc[UR4][R8.64] ;  /* 0x0000000408179981 */ /* 0x000122000c2e1900 */
[----:B------:R-:W-:Y:S02]  /*0d70*/  LOP3.LUT R16, R15, 0xfffff000, RZ, 0xc0, !PT ;  /* 0xfffff0000f107812 */ /* 0x000fe400078ec0ff */
[----:B0-----:R-:W-:Y:S02]  /*0d80*/  IADD3 R8, P0, P3, R10, R13, R11 ;  /* 0x0000000d0a087210 */ /* 0x001fe40007b1e00b */
[----:B------:R-:W-:Y:S01]  /*0d90*/  SHF.R.S32.HI R11, RZ, 0x1f, R13 ;  /* 0x0000001fff0b7819 */ /* 0x000fe2000001140d */
[----:B------:R-:W-:Y:S01]  /*0da0*/  VIADD R13, R0, 0x200 ;  /* 0x00000200000d7836 */ /* 0x000fe20000000000 */
[----:B------:R-:W-:Y:S01]  /*0db0*/  SHF.R.S32.HI R9, RZ, 0x1f, R10 ;  /* 0x0000001fff097819 */ /* 0x000fe2000001140a */
[----:B------:R-:W-:Y:S02]  /*0dc0*/  IMAD.SHL.U32 R10, R4, 0x1000, RZ ;  /* 0x00001000040a7824 */ /* 0x000fe400078e00ff */
[----:B------:R-:W-:-:S02]  /*0dd0*/  IMAD.IADD R16, R13, 0x1, -R16 ;  /* 0x000000010d107824 */ /* 0x000fc400078e0a10 */
[----:B------:R-:W-:Y:S01]  /*0de0*/  IMAD.SHL.U32 R13, R28, 0x20000, RZ ;  /* 0x000200001c0d7824 */ /* 0x000fe200078e00ff */
[----:B------:R-:W-:Y:S02]  /*0df0*/  IADD3.X R9, R9, R11, R14, P0, P3 ;  /* 0x0000000b09097210 */ /* 0x000fe400007e640e */
[----:B------:R-:W-:Y:S02]  /*0e00*/  ISETP.GT.AND P5, PT, R20, 0x3f, PT ;  /* 0x0000003f1400780c */ /* 0x000fe40003fa4270 */
[--C-:B------:R-:W-:Y:S02]  /*0e10*/  SHF.R.S32.HI R11, RZ, 0x1f, R13.reuse ;  /* 0x0000001fff0b7819 */ /* 0x100fe4000001140d */
[----:B------:R-:W-:Y:S02]  /*0e20*/  IADD3 R13, P3, P4, R10, R16, R13 ;  /* 0x000000100a0d7210 */ /* 0x000fe40007c7e00d */
[----:B------:R-:W-:Y:S02]  /*0e30*/  SHF.R.S32.HI R15, RZ, 0x1f, R16 ;  /* 0x0000001fff0f7819 */ /* 0x000fe40000011410 */
[----:B------:R-:W-:-:S02]  /*0e40*/  SHF.R.S32.HI R16, RZ, 0x1f, R10 ;  /* 0x0000001fff107819 */ /* 0x000fc4000001140a */
[----:B------:R-:W-:Y:S02]  /*0e50*/  LEA R14, P0, R8, UR6, 0x2 ;  /* 0x00000006080e7c11 */ /* 0x000fe4000f8010ff */
[----:B------:R-:W-:Y:S02]  /*0e60*/  IADD3.X R16, R16, R15, R11, P3, P4 ;  /* 0x0000000f10107210 */ /* 0x000fe40001fe840b */
[----:B------:R-:W-:Y:S02]  /*0e70*/  CS2R R10, SRZ ;  /* 0x00000000000a7805 */ /* 0x000fe4000001ff00 */
[----:B------:R-:W-:Y:S02]  /*0e80*/  LEA.HI.X R15, R8, UR7, R9, 0x2, P0 ;  /* 0x00000007080f7c11 */ /* 0x000fe400080f1409 */
[----:B------:R-:W-:Y:S02]  /*0e90*/  CS2R R8, SRZ ;  /* 0x0000000000087805 */ /* 0x000fe4000001ff00 */
[----:B------:R-:W-:-:S02]  /*0ea0*/  ISETP.GT.AND P0, PT, R4, 0x3f, PT ;  /* 0x0000003f0400780c */ /* 0x000fc40003f04270 */
[----:B-----5:R-:W-:Y:S02]  /*0eb0*/  SEL R3, R3, RZ, !P2 ;  /* 0x000000ff03037207 */ /* 0x020fe40005000000 */
[----:B------:R0:W5:Y:S01]  /*0ec0*/  @P5 LDG.E.128 R8, desc[UR4][R14.64+-0x100000] ;  /* 0xf00000040e085981 */ /* 0x000162000c1e1d00 */
[----:B------:R-:W-:-:S04]  /*0ed0*/  LEA R28, P3, R13, UR6, 0x2 ;  /* 0x000000060d1c7c11 */ /* 0x000fc8000f8610ff */
[----:B------:R-:W-:Y:S02]  /*0ee0*/  LEA.HI.X R29, R13, UR7, R16, 0x2, P3 ;  /* 0x000000070d1d7c11 */ /* 0x000fe400098f1410 */
[----:B0-----:R-:W-:Y:S02]  /*0ef0*/  CS2R R14, SRZ ;  /* 0x00000000000e7805 */ /* 0x001fe4000001ff00 */
[----:B---3--:R-:W-:-:S04]  /*0f00*/  SEL R12, R12, RZ, !P2 ;  /* 0x000000ff0c0c7207 */ /* 0x008fc80005000000 */
[C---:B------:R-:W-:Y:S01]  /*0f10*/  FSETP.GEU.AND P6, PT, R3.reuse, -R12, PT ;  /* 0x8000000c0300720b */ /* 0x040fe20003fce000 */
[----:B------:R-:W-:Y:S01]  /*0f20*/  FADD R3, R3, R12 ;  /* 0x0000000c03037221 */ /* 0x000fe20000000000 */
[----:B------:R-:W-:-:S06]  /*0f30*/  CS2R R12, SRZ ;  /* 0x00000000000c7805 */ /* 0x000fcc000001ff00 */
[----:B------:R0:W3:Y:S01]  /*0f40*/  @P0 LDG.E.128 R12, desc[UR4][R28.64+-0x100000] ;  /* 0xf00000041c0c0981 */ /* 0x0000e2000c1e1d00 */
[----:B--2---:R-:W-:Y:S02]  /*0f50*/  SEL R6, R6, RZ, !P2 ;  /* 0x000000ff06067207 */ /* 0x004fe40005000000 */
[----:B------:R-:W-:Y:S01]  /*0f60*/  SEL R26, R26, RZ, !P2 ;  /* 0x000000ff1a1a7207 */ /* 0x000fe20005000000 */
[----:B0-----:R-:W0:Y:S01]  /*0f70*/  LDC.64 R28, c[0x0][0x230] ;  /* 0x00008c00ff1c7b82 */ /* 0x001e220000000a00 */
[----:B------:R-:W-:Y:S02]  /*0f80*/  SEL R2, R2, RZ, !P2 ;  /* 0x000000ff02027207 */ /* 0x000fe40005000000 */
[----:B------:R-:W-:Y:S02]  /*0f90*/  SEL R5, R5, RZ, !P2 ;  /* 0x000000ff05057207 */ /* 0x000fe40005000000 */
[C---:B------:R-:W-:Y:S01]  /*0fa0*/  FSETP.GEU.AND P3, PT, R2.reuse, -R26, PT ;  /* 0x8000001a0200720b */ /* 0x040fe20003f6e000 */
[----:B------:R-:W-:Y:S01]  /*0fb0*/  FADD R2, R2, R26 ;  /* 0x0000001a02027221 */ /* 0x000fe20000000000 */
[----:B----4-:R-:W-:-:S02]  /*0fc0*/  SEL R7, R7, RZ, !P1 ;  /* 0x000000ff07077207 */ /* 0x010fc40004800000 */
[----:B------:R-:W-:Y:S02]  /*0fd0*/  SEL R17, R17, RZ, !P1 ;  /* 0x000000ff11117207 */ /* 0x000fe40004800000 */
[----:B------:R-:W-:-:S04]  /*0fe0*/  SEL R25, R25, RZ, !P2 ;  /* 0x000000ff19197207 */ /* 0x000fc80005000000 */
[C---:B------:R-:W-:Y:S01]  /*0ff0*/  FSETP.GEU.AND P4, PT, R6.reuse, -R25, PT ;  /* 0x800000190600720b */ /* 0x040fe20003f8e000 */
[----:B------:R-:W-:Y:S01]  /*1000*/  FADD R4, R6, R25 ;  /* 0x0000001906047221 */ /* 0x000fe20000000000 */
[----:B------:R-:W-:Y:S02]  /*1010*/  SEL R6, R27, RZ, !P2 ;  /* 0x000000ff1b067207 */ /* 0x000fe40005000000 */
[----:B------:R-:W-:Y:S02]  /*1020*/  SEL R18, R18, RZ, !P1 ;  /* 0x000000ff12127207 */ /* 0x000fe40004800000 */
[----:B------:R-:W-:Y:S02]  /*1030*/  SEL R19, R19, RZ, !P1 ;  /* 0x000000ff13137207 */ /* 0x000fe40004800000 */
[----:B------:R-:W-:Y:S02]  /*1040*/  SEL R24, R24, RZ, !P1 ;  /* 0x000000ff18187207 */ /* 0x000fe40004800000 */
[----:B------:R-:W-:-:S02]  /*1050*/  SEL R22, R22, RZ, !P1 ;  /* 0x000000ff16167207 */ /* 0x000fc40004800000 */
[----:B------:R-:W-:Y:S01]  /*1060*/  SEL R23, R23, RZ, !P1 ;  /* 0x000000ff17177207 */ /* 0x000fe20004800000 */
[----:B0-----:R-:W-:Y:S01]  /*1070*/  IMAD.WIDE R28, R0, 0x4, R28 ;  /* 0x00000004001c7825 */ /* 0x001fe200078e021c */
[----:B-----5:R-:W-:Y:S02]  /*1080*/  SEL R8, R8, RZ, P5 ;  /* 0x000000ff08087207 */ /* 0x020fe40002800000 */
[----:B------:R-:W-:Y:S02]  /*1090*/  SEL R9, R9, RZ, P5 ;  /* 0x000000ff09097207 */ /* 0x000fe40002800000 */
[----:B------:R-:W-:Y:S02]  /*10a0*/  SEL R10, R10, RZ, P5 ;  /* 0x000000ff0a0a7207 */ /* 0x000fe40002800000 */
[----:B------:R-:W-:Y:S02]  /*10b0*/  SEL R11, R11, RZ, P5 ;  /* 0x000000ff0b0b7207 */ /* 0x000fe40002800000 */
[C---:B------:R-:W-:Y:S01]  /*10c0*/  FSETP.GEU.AND P5, PT, R5.reuse, -R6, PT ;  /* 0x800000060500720b */ /* 0x040fe20003fae000 */
[----:B------:R-:W-:Y:S01]  /*10d0*/  FADD R5, R5, R6 ;  /* 0x0000000605057221 */ /* 0x000fe20000000000 */
[----:B------:R-:W-:-:S02]  /*10e0*/  SEL R6, R21, RZ, !P1 ;  /* 0x000000ff15067207 */ /* 0x000fc40004800000 */
[----:B------:R-:W-:Y:S02]  /*10f0*/  @!P2 SEL R8, R3, RZ, P6 ;  /* 0x000000ff0308a207 */ /* 0x000fe40003000000 */
[----:B------:R-:W-:Y:S02]  /*1100*/  @!P2 SEL R9, R2, RZ, P3 ;  /* 0x000000ff0209a207 */ /* 0x000fe40001800000 */
[----:B------:R-:W-:Y:S02]  /*1110*/  @!P2 SEL R10, R4, RZ, P4 ;  /* 0x000000ff040aa207 */ /* 0x000fe40002000000 */
[----:B------:R-:W-:Y:S01]  /*1120*/  @!P2 SEL R11, R5, RZ, P5 ;  /* 0x000000ff050ba207 */ /* 0x000fe20002800000 */
[----:B------:R-:W-:Y:S01]  /*1130*/  FADD R3, R7, R6 ;  /* 0x0000000607037221 */ /* 0x000fe20000000000 */
[C---:B------:R-:W-:Y:S01]  /*1140*/  FSETP.GEU.AND P4, PT, R18.reuse, -R23, PT ;  /* 0x800000171200720b */ /* 0x040fe20003f8e000 */
[----:B------:R-:W-:Y:S01]  /*1150*/  FADD R2, R17, R22 ;  /* 0x0000001611027221 */ /* 0x000fe20000000000 */
[C---:B------:R-:W-:Y:S01]  /*1160*/  FSETP.GEU.AND P2, PT, R19.reuse, -R24, PT ;  /* 0x800000181300720b */ /* 0x040fe20003f4e000 */
[----:B------:R-:W-:Y:S01]  /*1170*/  FADD R18, R18, R23 ;  /* 0x0000001712127221 */ /* 0x000fe20000000000 */
[----:B------:R-:W-:Y:S01]  /*1180*/  FADD R19, R19, R24 ;  /* 0x0000001813137221 */ /* 0x000fe20000000000 */
[----:B------:R-:W-:-:S02]  /*1190*/  FSETP.GEU.AND P6, PT, R7, -R6, PT ;  /* 0x800000060700720b */ /* 0x000fc40003fce000 */
[----:B------:R-:W-:Y:S01]  /*11a0*/  FSETP.GEU.AND P3, PT, R17, -R22, PT ;  /* 0x800000161100720b */ /* 0x000fe20003f6e000 */
[----:B------:R-:W-:Y:S01]  /*11b0*/  STG.E.128 desc[UR4][R28.64], R8 ;  /* 0x000000081c007986 */ /* 0x000fe2000c101d04 */
[----:B---3--:R-:W-:Y:S02]  /*11c0*/  SEL R12, R12, RZ, P0 ;  /* 0x000000ff0c0c7207 */ /* 0x008fe40000000000 */
[----:B------:R-:W-:Y:S02]  /*11d0*/  SEL R13, R13, RZ, P0 ;  /* 0x000000ff0d0d7207 */ /* 0x000fe40000000000 */
[----:B------:R-:W-:Y:S02]  /*11e0*/  SEL R14, R14, RZ, P0 ;  /* 0x000000ff0e0e7207 */ /* 0x000fe40000000000 */
[----:B------:R-:W-:Y:S02]  /*11f0*/  SEL R15, R15, RZ, P0 ;  /* 0x000000ff0f0f7207 */ /* 0x000fe40000000000 */
[----:B------:R-:W-:-:S02]  /*1200*/  @!P1 SEL R12, R3, RZ, P6 ;  /* 0x000000ff030c9207 */ /* 0x000fc40003000000 */
[----:B------:R-:W-:Y:S02]  /*1210*/  @!P1 SEL R13, R2, RZ, P3 ;  /* 0x000000ff020d9207 */ /* 0x000fe40001800000 */
[----:B------:R-:W-:Y:S02]  /*1220*/  @!P1 SEL R14, R18, RZ, P4 ;  /* 0x000000ff120e9207 */ /* 0x000fe40002000000 */
[----:B------:R-:W-:-:S05]  /*1230*/  @!P1 SEL R15, R19, RZ, P2 ;  /* 0x000000ff130f9207 */ /* 0x000fca0001000000 */
[----:B------:R-:W-:Y:S01]  /*1240*/  STG.E.128 desc[UR4][R28.64+0x800], R12 ;  /* 0x0008000c1c007986 */ /* 0x000fe2000c101d04 */
[----:B------:R-:W-:Y:S05]  /*1250*/  EXIT ;  /* 0x000000000000794d */ /* 0x000fea0003800000 */
.L_x_0:
[----:B------:R-:W-:-:S00]  /*1260*/  BRA `(.L_x_0) ;  /* 0xfffffffc00fc7947 */ /* 0x000fc0000383ffff */
[----:B------:R-:W-:-:S00]  /*1270*/  NOP ;  /* 0x0000000000007918 */ /* 0x000fc00000000000 */
        /* <DEDUP_REMOVED lines=8> */
.L_x_1:


//--------------------- .nv.constant0.triton_poi_fused_cat_20 --------------------------
	.section	.nv.constant0.triton_poi_fused_cat_20,"a",@progbits
	.sectionflags	@""
	.align	4
.nv.constant0.triton_poi_fused_cat_20:
	.zero		572
